//
// Generated by NVIDIA NVVM Compiler
//
// Compiler Build ID: CL-36424714
// Cuda compilation tools, release 13.0, V13.0.88
// Based on NVVM 20.0.0
//

.version 9.0
.target sm_100
.address_size 64

	// .globl	_Z6warmupPfS_S_ii

.visible .entry _Z6warmupPfS_S_ii(
	.param .u64 .ptr .align 1 _Z6warmupPfS_S_ii_param_0,
	.param .u64 .ptr .align 1 _Z6warmupPfS_S_ii_param_1,
	.param .u64 .ptr .align 1 _Z6warmupPfS_S_ii_param_2,
	.param .u32 _Z6warmupPfS_S_ii_param_3,
	.param .u32 _Z6warmupPfS_S_ii_param_4
)
{
	.reg .pred 	%p<2>;
	.reg .b32 	%r<8>;
	.reg .b32 	%f<4>;
	.reg .b64 	%rd<12>;

	ld.param.u64 	%rd1, [_Z6warmupPfS_S_ii_param_0];
	ld.param.u64 	%rd2, [_Z6warmupPfS_S_ii_param_1];
	ld.param.u64 	%rd3, [_Z6warmupPfS_S_ii_param_2];
	ld.param.u32 	%r3, [_Z6warmupPfS_S_ii_param_3];
	ld.param.u32 	%r4, [_Z6warmupPfS_S_ii_param_4];
	mov.u32 	%r5, %ctaid.x;
	mov.u32 	%r6, %ntid.x;
	mov.u32 	%r7, %tid.x;
	mad.lo.s32 	%r1, %r5, %r6, %r7;
	add.s32 	%r2, %r4, %r1;
	setp.ge.s32 	%p1, %r2, %r3;
	@%p1 bra 	$L__BB0_2;
	cvta.to.global.u64 	%rd4, %rd1;
	cvta.to.global.u64 	%rd5, %rd2;
	cvta.to.global.u64 	%rd6, %rd3;
	mul.wide.s32 	%rd7, %r2, 4;
	add.s64 	%rd8, %rd4, %rd7;
	ld.global.f32 	%f1, [%rd8];
	add.s64 	%rd9, %rd5, %rd7;
	ld.global.f32 	%f2, [%rd9];
	add.f32 	%f3, %f1, %f2;
	mul.wide.s32 	%rd10, %r1, 4;
	add.s64 	%rd11, %rd6, %rd10;
	st.global.f32 	[%rd11], %f3;
$L__BB0_2:
	ret;

}
	// .globl	_Z23sumArraysOnDeviceOffsetPfS_S_ii
.visible .entry _Z23sumArraysOnDeviceOffsetPfS_S_ii(
	.param .u64 .ptr .align 1 _Z23sumArraysOnDeviceOffsetPfS_S_ii_param_0,
	.param .u64 .ptr .align 1 _Z23sumArraysOnDeviceOffsetPfS_S_ii_param_1,
	.param .u64 .ptr .align 1 _Z23sumArraysOnDeviceOffsetPfS_S_ii_param_2,
	.param .u32 _Z23sumArraysOnDeviceOffsetPfS_S_ii_param_3,
	.param .u32 _Z23sumArraysOnDeviceOffsetPfS_S_ii_param_4
)
{
	.reg .pred 	%p<2>;
	.reg .b32 	%r<8>;
	.reg .b32 	%f<4>;
	.reg .b64 	%rd<12>;

	ld.param.u64 	%rd1, [_Z23sumArraysOnDeviceOffsetPfS_S_ii_param_0];
	ld.param.u64 	%rd2, [_Z23sumArraysOnDeviceOffsetPfS_S_ii_param_1];
	ld.param.u64 	%rd3, [_Z23sumArraysOnDeviceOffsetPfS_S_ii_param_2];
	ld.param.u32 	%r3, [_Z23sumArraysOnDeviceOffsetPfS_S_ii_param_3];
	ld.param.u32 	%r4, [_Z23sumArraysOnDeviceOffsetPfS_S_ii_param_4];
	mov.u32 	%r5, %ctaid.x;
	mov.u32 	%r6, %ntid.x;
	mov.u32 	%r7, %tid.x;
	mad.lo.s32 	%r1, %r5, %r6, %r7;
	add.s32 	%r2, %r4, %r1;
	setp.ge.s32 	%p1, %r2, %r3;
	@%p1 bra 	$L__BB1_2;
	cvta.to.global.u64 	%rd4, %rd1;
	cvta.to.global.u64 	%rd5, %rd2;
	cvta.to.global.u64 	%rd6, %rd3;
	mul.wide.s32 	%rd7, %r2, 4;
	add.s64 	%rd8, %rd4, %rd7;
	ld.global.f32 	%f1, [%rd8];
	add.s64 	%rd9, %rd5, %rd7;
	ld.global.f32 	%f2, [%rd9];
	add.f32 	%f3, %f1, %f2;
	mul.wide.s32 	%rd10, %r1, 4;
	add.s64 	%rd11, %rd6, %rd10;
	st.global.f32 	[%rd11], %f3;
$L__BB1_2:
	ret;

}
	// .globl	_Z30sumArraysOnDeviceOffsetUnroll2PfS_S_ii
.visible .entry _Z30sumArraysOnDeviceOffsetUnroll2PfS_S_ii(
	.param .u64 .ptr .align 1 _Z30sumArraysOnDeviceOffsetUnroll2PfS_S_ii_param_0,
	.param .u64 .ptr .align 1 _Z30sumArraysOnDeviceOffsetUnroll2PfS_S_ii_param_1,
	.param .u64 .ptr .align 1 _Z30sumArraysOnDeviceOffsetUnroll2PfS_S_ii_param_2,
	.param .u32 _Z30sumArraysOnDeviceOffsetUnroll2PfS_S_ii_param_3,
	.param .u32 _Z30sumArraysOnDeviceOffsetUnroll2PfS_S_ii_param_4
)
{
	.reg .pred 	%p<3>;
	.reg .b32 	%r<12>;
	.reg .b32 	%f<7>;
	.reg .b64 	%rd<17>;

	ld.param.u64 	%rd4, [_Z30sumArraysOnDeviceOffsetUnroll2PfS_S_ii_param_0];
	ld.param.u64 	%rd5, [_Z30sumArraysOnDeviceOffsetUnroll2PfS_S_ii_param_1];
	ld.param.u64 	%rd6, [_Z30sumArraysOnDeviceOffsetUnroll2PfS_S_ii_param_2];
	ld.param.u32 	%r5, [_Z30sumArraysOnDeviceOffsetUnroll2PfS_S_ii_param_3];
	ld.param.u32 	%r6, [_Z30sumArraysOnDeviceOffsetUnroll2PfS_S_ii_param_4];
	cvta.to.global.u64 	%rd1, %rd6;
	cvta.to.global.u64 	%rd2, %rd5;
	cvta.to.global.u64 	%rd3, %rd4;
	mov.u32 	%r7, %ctaid.x;
	mov.u32 	%r1, %ntid.x;
	mul.lo.s32 	%r8, %r1, %r7;
	shl.b32 	%r9, %r8, 1;
	mov.u32 	%r10, %tid.x;
	add.s32 	%r2, %r9, %r10;
	add.s32 	%r3, %r6, %r2;
	setp.ge.s32 	%p1, %r3, %r5;
	@%p1 bra 	$L__BB2_2;
	mul.wide.s32 	%rd7, %r3, 4;
	add.s64 	%rd8, %rd3, %rd7;
	ld.global.f32 	%f1, [%rd8];
	add.s64 	%rd9, %rd2, %rd7;
	ld.global.f32 	%f2, [%rd9];
	add.f32 	%f3, %f1, %f2;
	mul.wide.s32 	%rd10, %r2, 4;
	add.s64 	%rd11, %rd1, %rd10;
	st.global.f32 	[%rd11], %f3;
$L__BB2_2:
	add.s32 	%r4, %r3, %r1;
	setp.ge.u32 	%p2, %r4, %r5;
	@%p2 bra 	$L__BB2_4;
	mul.wide.u32 	%rd12, %r4, 4;
	add.s64 	%rd13, %rd3, %rd12;
	ld.global.f32 	%f4, [%rd13];
	add.s64 	%rd14, %rd2, %rd12;
	ld.global.f32 	%f5, [%rd14];
	add.f32 	%f6, %f4, %f5;
	add.s32 	%r11, %r2, %r1;
	mul.wide.u32 	%rd15, %r11, 4;
	add.s64 	%rd16, %rd1, %rd15;
	st.global.f32 	[%rd16], %f6;
$L__BB2_4:
	ret;

}
	// .globl	_Z30sumArraysOnDeviceOffsetUnroll4PfS_S_ii
.visible .entry _Z30sumArraysOnDeviceOffsetUnroll4PfS_S_ii(
	.param .u64 .ptr .align 1 _Z30sumArraysOnDeviceOffsetUnroll4PfS_S_ii_param_0,
	.param .u64 .ptr .align 1 _Z30sumArraysOnDeviceOffsetUnroll4PfS_S_ii_param_1,
	.param .u64 .ptr .align 1 _Z30sumArraysOnDeviceOffsetUnroll4PfS_S_ii_param_2,
	.param .u32 _Z30sumArraysOnDeviceOffsetUnroll4PfS_S_ii_param_3,
	.param .u32 _Z30sumArraysOnDeviceOffsetUnroll4PfS_S_ii_param_4
)
{
	.reg .pred 	%p<5>;
	.reg .b32 	%r<17>;
	.reg .b32 	%f<13>;
	.reg .b64 	%rd<27>;

	ld.param.u64 	%rd4, [_Z30sumArraysOnDeviceOffsetUnroll4PfS_S_ii_param_0];
	ld.param.u64 	%rd5, [_Z30sumArraysOnDeviceOffsetUnroll4PfS_S_ii_param_1];
	ld.param.u64 	%rd6, [_Z30sumArraysOnDeviceOffsetUnroll4PfS_S_ii_param_2];
	ld.param.u32 	%r7, [_Z30sumArraysOnDeviceOffsetUnroll4PfS_S_ii_param_3];
	ld.param.u32 	%r8, [_Z30sumArraysOnDeviceOffsetUnroll4PfS_S_ii_param_4];
	cvta.to.global.u64 	%rd1, %rd6;
	cvta.to.global.u64 	%rd2, %rd5;
	cvta.to.global.u64 	%rd3, %rd4;
	mov.u32 	%r9, %ctaid.x;
	mov.u32 	%r1, %ntid.x;
	mul.lo.s32 	%r10, %r1, %r9;
	shl.b32 	%r11, %r10, 2;
	mov.u32 	%r12, %tid.x;
	add.s32 	%r2, %r11, %r12;
	add.s32 	%r3, %r8, %r2;
	setp.ge.s32 	%p1, %r3, %r7;
	@%p1 bra 	$L__BB3_2;
	mul.wide.s32 	%rd7, %r3, 4;
	add.s64 	%rd8, %rd3, %rd7;
	ld.global.f32 	%f1, [%rd8];
	add.s64 	%rd9, %rd2, %rd7;
	ld.global.f32 	%f2, [%rd9];
	add.f32 	%f3, %f1, %f2;
	mul.wide.s32 	%rd10, %r2, 4;
	add.s64 	%rd11, %rd1, %rd10;
	st.global.f32 	[%rd11], %f3;
$L__BB3_2:
	add.s32 	%r4, %r3, %r1;
	setp.ge.u32 	%p2, %r4, %r7;
	@%p2 bra 	$L__BB3_4;
	mul.wide.u32 	%rd12, %r4, 4;
	add.s64 	%rd13, %rd3, %rd12;
	ld.global.f32 	%f4, [%rd13];
	add.s64 	%rd14, %rd2, %rd12;
	ld.global.f32 	%f5, [%rd14];
	add.f32 	%f6, %f4, %f5;
	add.s32 	%r13, %r2, %r1;
	mul.wide.u32 	%rd15, %r13, 4;
	add.s64 	%rd16, %rd1, %rd15;
	st.global.f32 	[%rd16], %f6;
$L__BB3_4:
	add.s32 	%r5, %r4, %r1;
	setp.ge.u32 	%p3, %r5, %r7;
	@%p3 bra 	$L__BB3_6;
	shl.b32 	%r14, %r1, 1;
	mul.wide.u32 	%rd17, %r5, 4;
	add.s64 	%rd18, %rd3, %rd17;
	ld.global.f32 	%f7, [%rd18];
	add.s64 	%rd19, %rd2, %rd17;
	ld.global.f32 	%f8, [%rd19];
	add.f32 	%f9, %f7, %f8;
	add.s32 	%r15, %r2, %r14;
	mul.wide.u32 	%rd20, %r15, 4;
	add.s64 	%rd21, %rd1, %rd20;
	st.global.f32 	[%rd21], %f9;
$L__BB3_6:
	add.s32 	%r6, %r5, %r1;
	setp.ge.u32 	%p4, %r6, %r7;
	@%p4 bra 	$L__BB3_8;
	mul.wide.u32 	%rd22, %r6, 4;
	add.s64 	%rd23, %rd3, %rd22;
	ld.global.f32 	%f10, [%rd23];
	add.s64 	%rd24, %rd2, %rd22;
	ld.global.f32 	%f11, [%rd24];
	add.f32 	%f12, %f10, %f11;
	mad.lo.s32 	%r16, %r1, 3, %r2;
	mul.wide.u32 	%rd25, %r16, 4;
	add.s64 	%rd26, %rd1, %rd25;
	st.global.f32 	[%rd26], %f12;
$L__BB3_8:
	ret;

}
	// .globl	_Z22sumArraysReadonlyCachePKfS0_Pfii
.visible .entry _Z22sumArraysReadonlyCachePKfS0_Pfii(
	.param .u64 .ptr .align 1 _Z22sumArraysReadonlyCachePKfS0_Pfii_param_0,
	.param .u64 .ptr .align 1 _Z22sumArraysReadonlyCachePKfS0_Pfii_param_1,
	.param .u64 .ptr .align 1 _Z22sumArraysReadonlyCachePKfS0_Pfii_param_2,
	.param .u32 _Z22sumArraysReadonlyCachePKfS0_Pfii_param_3,
	.param .u32 _Z22sumArraysReadonlyCachePKfS0_Pfii_param_4
)
{
	.reg .pred 	%p<2>;
	.reg .b32 	%r<8>;
	.reg .b32 	%f<4>;
	.reg .b64 	%rd<10>;

	ld.param.u64 	%rd1, [_Z22sumArraysReadonlyCachePKfS0_Pfii_param_0];
	ld.param.u64 	%rd2, [_Z22sumArraysReadonlyCachePKfS0_Pfii_param_1];
	ld.param.u64 	%rd3, [_Z22sumArraysReadonlyCachePKfS0_Pfii_param_2];
	ld.param.u32 	%r3, [_Z22sumArraysReadonlyCachePKfS0_Pfii_param_3];
	ld.param.u32 	%r4, [_Z22sumArraysReadonlyCachePKfS0_Pfii_param_4];
	mov.u32 	%r5, %ctaid.x;
	mov.u32 	%r6, %ntid.x;
	mov.u32 	%r7, %tid.x;
	mad.lo.s32 	%r1, %r5, %r6, %r7;
	add.s32 	%r2, %r4, %r1;
	setp.ge.s32 	%p1, %r2, %r3;
	@%p1 bra 	$L__BB4_2;
	cvta.to.global.u64 	%rd6, %rd3;
	mul.wide.s32 	%rd7, %r2, 4;
	add.s64 	%rd4, %rd1, %rd7;
	// begin inline asm
	ld.global.nc.f32 %f1, [%rd4];
	// end inline asm
	add.s64 	%rd5, %rd2, %rd7;
	// begin inline asm
	ld.global.nc.f32 %f2, [%rd5];
	// end inline asm
	add.f32 	%f3, %f1, %f2;
	mul.wide.s32 	%rd8, %r1, 4;
	add.s64 	%rd9, %rd6, %rd8;
	st.global.f32 	[%rd9], %f3;
$L__BB4_2:
	ret;

}


// ===== COMPILED SASS (sm_100) =====

	.target	sm_100

	.elftype	@"ET_EXEC"


//--------------------- .note.nv.tkinfo           --------------------------
	.section	.note.nv.tkinfo,"",@"SHT_NOTE"
	.sectionflags	@"SHF_NOTE_NV_TKINFO"
	.tkinfo
        /*0018*/ 	.word	0x00000002
        /*0030*/ 	.string	""
        /*0030*/ 	.string	"ptxas"
        /*0030*/ 	.string	"Cuda compilation tools, release 13.0, V13.0.88"
        /*0030*/ 	.string	"Build cuda_13.0.r13.0/compiler.36424714_0"
        /*0030*/ 	.string	"-arch sm_100 -m 64 "



//--------------------- .note.nv.cuinfo           --------------------------
	.section	.note.nv.cuinfo,"",@"SHT_NOTE"
	.sectionflags	@"SHF_NOTE_NV_CUINFO"
        /*0018*/ 	.short	0x0002
        /*001a*/ 	.short	0x0064
        /*001c*/ 	.short	0x0082
	.zero		2


//--------------------- .nv.info                  --------------------------
	.section	.nv.info,"",@"SHT_CUDA_INFO"
	.align	4


	//----- nvinfo : EIATTR_REGCOUNT
	.align		4
        /*0000*/ 	.byte	0x04, 0x2f
        /*0002*/ 	.short	(.L_1 - .L_0)
	.align		4
.L_0:
        /*0004*/ 	.word	index@(_Z6warmupPfS_S_ii)
        /*0008*/ 	.word	0x0000000c


	//----- nvinfo : EIATTR_FRAME_SIZE
	.align		4
.L_1:
        /*000c*/ 	.byte	0x04, 0x11
        /*000e*/ 	.short	(.L_3 - .L_2)
	.align		4
.L_2:
        /*0010*/ 	.word	index@(_Z6warmupPfS_S_ii)
        /*0014*/ 	.word	0x00000000


	//----- nvinfo : EIATTR_REGCOUNT
	.align		4
.L_3:
        /*0018*/ 	.byte	0x04, 0x2f
        /*001a*/ 	.short	(.L_5 - .L_4)
	.align		4
.L_4:
        /*001c*/ 	.word	index@(_Z23sumArraysOnDeviceOffsetPfS_S_ii)
        /*0020*/ 	.word	0x0000000c


	//----- nvinfo : EIATTR_FRAME_SIZE
	.align		4
.L_5:
        /*0024*/ 	.byte	0x04, 0x11
        /*0026*/ 	.short	(.L_7 - .L_6)
	.align		4
.L_6:
        /*0028*/ 	.word	index@(_Z23sumArraysOnDeviceOffsetPfS_S_ii)
        /*002c*/ 	.word	0x00000000


	//----- nvinfo : EIATTR_REGCOUNT
	.align		4
.L_7:
        /*0030*/ 	.byte	0x04, 0x2f
        /*0032*/ 	.short	(.L_9 - .L_8)
	.align		4
.L_8:
        /*0034*/ 	.word	index@(_Z30sumArraysOnDeviceOffsetUnroll2PfS_S_ii)
        /*0038*/ 	.word	0x00000010


	//----- nvinfo : EIATTR_FRAME_SIZE
	.align		4
.L_9:
        /*003c*/ 	.byte	0x04, 0x11
        /*003e*/ 	.short	(.L_11 - .L_10)
	.align		4
.L_10:
        /*0040*/ 	.word	index@(_Z30sumArraysOnDeviceOffsetUnroll2PfS_S_ii)
        /*0044*/ 	.word	0x00000000


	//----- nvinfo : EIATTR_REGCOUNT
	.align		4
.L_11:
        /*0048*/ 	.byte	0x04, 0x2f
        /*004a*/ 	.short	(.L_13 - .L_12)
	.align		4
.L_12:
        /*004c*/ 	.word	index@(_Z30sumArraysOnDeviceOffsetUnroll4PfS_S_ii)
        /*0050*/ 	.word	0x00000016


	//----- nvinfo : EIATTR_FRAME_SIZE
	.align		4
.L_13:
        /*0054*/ 	.byte	0x04, 0x11
        /*0056*/ 	.short	(.L_15 - .L_14)
	.align		4
.L_14:
        /*0058*/ 	.word	index@(_Z30sumArraysOnDeviceOffsetUnroll4PfS_S_ii)
        /*005c*/ 	.word	0x00000000


	//----- nvinfo : EIATTR_REGCOUNT
	.align		4
.L_15:
        /*0060*/ 	.byte	0x04, 0x2f
        /*0062*/ 	.short	(.L_17 - .L_16)
	.align		4
.L_16:
        /*0064*/ 	.word	index@(_Z22sumArraysReadonlyCachePKfS0_Pfii)
        /*0068*/ 	.word	0x0000000c


	//----- nvinfo : EIATTR_FRAME_SIZE
	.align		4
.L_17:
        /*006c*/ 	.byte	0x04, 0x11
        /*006e*/ 	.short	(.L_19 - .L_18)
	.align		4
.L_18:
        /*0070*/ 	.word	index@(_Z22sumArraysReadonlyCachePKfS0_Pfii)
        /*0074*/ 	.word	0x00000000


	//----- nvinfo : EIATTR_MIN_STACK_SIZE
	.align		4
.L_19:
        /*0078*/ 	.byte	0x04, 0x12
        /*007a*/ 	.short	(.L_21 - .L_20)
	.align		4
.L_20:
        /*007c*/ 	.word	index@(_Z22sumArraysReadonlyCachePKfS0_Pfii)
        /*0080*/ 	.word	0x00000000


	//----- nvinfo : EIATTR_MIN_STACK_SIZE
	.align		4
.L_21:
        /*0084*/ 	.byte	0x04, 0x12
        /*0086*/ 	.short	(.L_23 - .L_22)
	.align		4
.L_22:
        /*0088*/ 	.word	index@(_Z30sumArraysOnDeviceOffsetUnroll4PfS_S_ii)
        /*008c*/ 	.word	0x00000000


	//----- nvinfo : EIATTR_MIN_STACK_SIZE
	.align		4
.L_23:
        /*0090*/ 	.byte	0x04, 0x12
        /*0092*/ 	.short	(.L_25 - .L_24)
	.align		4
.L_24:
        /*0094*/ 	.word	index@(_Z30sumArraysOnDeviceOffsetUnroll2PfS_S_ii)
        /*0098*/ 	.word	0x00000000


	//----- nvinfo : EIATTR_MIN_STACK_SIZE
	.align		4
.L_25:
        /*009c*/ 	.byte	0x04, 0x12
        /*009e*/ 	.short	(.L_27 - .L_26)
	.align		4
.L_26:
        /*00a0*/ 	.word	index@(_Z23sumArraysOnDeviceOffsetPfS_S_ii)
        /*00a4*/ 	.word	0x00000000


	//----- nvinfo : EIATTR_MIN_STACK_SIZE
	.align		4
.L_27:
        /*00a8*/ 	.byte	0x04, 0x12
        /*00aa*/ 	.short	(.L_29 - .L_28)
	.align		4
.L_28:
        /*00ac*/ 	.word	index@(_Z6warmupPfS_S_ii)
        /*00b0*/ 	.word	0x00000000
.L_29:


//--------------------- .nv.compat                --------------------------
	.section	.nv.compat,"",@"SHT_CUDA_COMPAT_INFO"
	.align	4
        /*0000*/ 	.byte	0x02, 0x09, 0x00, 0x00, 0x02, 0x02, 0x01, 0x00, 0x02, 0x05, 0x05, 0x00, 0x03, 0x07, 0x01, 0x01
        /*0010*/ 	.byte	0x02, 0x03, 0x00, 0x00, 0x02, 0x06, 0x01, 0x00, 0x04, 0x0b, 0x08, 0x00, 0x09, 0x00, 0x00, 0x00
        /*0020*/ 	.byte	0x00, 0x00, 0x00, 0x00


//--------------------- .nv.info._Z22sumArraysReadonlyCachePKfS0_Pfii --------------------------
	.section	.nv.info._Z22sumArraysReadonlyCachePKfS0_Pfii,"",@"SHT_CUDA_INFO"
	.sectionflags	@""
	.align	4


	//----- nvinfo : EIATTR_CUDA_API_VERSION
	.align		4
        /*0000*/ 	.byte	0x04, 0x37
        /*0002*/ 	.short	(.L_31 - .L_30)
.L_30:
        /*0004*/ 	.word	0x00000082


	//----- nvinfo : EIATTR_KPARAM_INFO
	.align		4
.L_31:
        /*0008*/ 	.byte	0x04, 0x17
        /*000a*/ 	.short	(.L_33 - .L_32)
.L_32:
        /*000c*/ 	.word	0x00000000
        /*0010*/ 	.short	0x0004
        /*0012*/ 	.short	0x001c
        /*0014*/ 	.byte	0x00, 0xf0, 0x11, 0x00


	//----- nvinfo : EIATTR_KPARAM_INFO
	.align		4
.L_33:
        /*0018*/ 	.byte	0x04, 0x17
        /*001a*/ 	.short	(.L_35 - .L_34)
.L_34:
        /*001c*/ 	.word	0x00000000
        /*0020*/ 	.short	0x0003
        /*0022*/ 	.short	0x0018
        /*0024*/ 	.byte	0x00, 0xf0, 0x11, 0x00


	//----- nvinfo : EIATTR_KPARAM_INFO
	.align		4
.L_35:
        /*0028*/ 	.byte	0x04, 0x17
        /*002a*/ 	.short	(.L_37 - .L_36)
.L_36:
        /*002c*/ 	.word	0x00000000
        /*0030*/ 	.short	0x0002
        /*0032*/ 	.short	0x0010
        /*0034*/ 	.byte	0x00, 0xf5, 0x21, 0x00


	//----- nvinfo : EIATTR_KPARAM_INFO
	.align		4
.L_37:
        /*0038*/ 	.byte	0x04, 0x17
        /*003a*/ 	.short	(.L_39 - .L_38)
.L_38:
        /*003c*/ 	.word	0x00000000
        /*0040*/ 	.short	0x0001
        /*0042*/ 	.short	0x0008
        /*0044*/ 	.byte	0x00, 0xf5, 0x21, 0x00


	//----- nvinfo : EIATTR_KPARAM_INFO
	.align		4
.L_39:
        /*0048*/ 	.byte	0x04, 0x17
        /*004a*/ 	.short	(.L_41 - .L_40)
.L_40:
        /*004c*/ 	.word	0x00000000
        /*0050*/ 	.short	0x0000
        /*0052*/ 	.short	0x0000
        /*0054*/ 	.byte	0x00, 0xf5, 0x21, 0x00


	//----- nvinfo : EIATTR_SPARSE_MMA_MASK
	.align		4
.L_41:
        /*0058*/ 	.byte	0x03, 0x50
        /*005a*/ 	.short	0x0000


	//----- nvinfo : EIATTR_MAXREG_COUNT
	.align		4
        /*005c*/ 	.byte	0x03, 0x1b
        /*005e*/ 	.short	0x00ff


	//----- nvinfo : EIATTR_MERCURY_ISA_VERSION
	.align		4
        /*0060*/ 	.byte	0x03, 0x5f
        /*0062*/ 	.short	0x0101


	//----- nvinfo : EIATTR_VRC_CTA_INIT_COUNT
	.align		4
        /*0064*/ 	.byte	0x02, 0x4a
	.zero		1
	.zero		1


	//----- nvinfo : EIATTR_EXIT_INSTR_OFFSETS
	.align		4
        /*0068*/ 	.byte	0x04, 0x1c
        /*006a*/ 	.short	(.L_43 - .L_42)


	//   ....[0]....
.L_42:
        /*006c*/ 	.word	0x00000080


	//   ....[1]....
        /*0070*/ 	.word	0x00000140


	//----- nvinfo : EIATTR_CBANK_PARAM_SIZE
	.align		4
.L_43:
        /*0074*/ 	.byte	0x03, 0x19
        /*0076*/ 	.short	0x0020


	//----- nvinfo : EIATTR_PARAM_CBANK
	.align		4
        /*0078*/ 	.byte	0x04, 0x0a
        /*007a*/ 	.short	(.L_45 - .L_44)
	.align		4
.L_44:
        /*007c*/ 	.word	index@(.nv.constant0._Z22sumArraysReadonlyCachePKfS0_Pfii)
        /*0080*/ 	.short	0x0380
        /*0082*/ 	.short	0x0020


	//----- nvinfo : EIATTR_SW_WAR
	.align		4
.L_45:
        /*0084*/ 	.byte	0x04, 0x36
        /*0086*/ 	.short	(.L_47 - .L_46)
.L_46:
        /*0088*/ 	.word	0x00000008
.L_47:


//--------------------- .nv.info._Z30sumArraysOnDeviceOffsetUnroll4PfS_S_ii --------------------------
	.section	.nv.info._Z30sumArraysOnDeviceOffsetUnroll4PfS_S_ii,"",@"SHT_CUDA_INFO"
	.sectionflags	@""
	.align	4


	//----- nvinfo : EIATTR_CUDA_API_VERSION
	.align		4
        /*0000*/ 	.byte	0x04, 0x37
        /*0002*/ 	.short	(.L_49 - .L_48)
.L_48:
        /*0004*/ 	.word	0x00000082


	//----- nvinfo : EIATTR_KPARAM_INFO
	.align		4
.L_49:
        /*0008*/ 	.byte	0x04, 0x17
        /*000a*/ 	.short	(.L_51 - .L_50)
.L_50:
        /*000c*/ 	.word	0x00000000
        /*0010*/ 	.short	0x0004
        /*0012*/ 	.short	0x001c
        /*0014*/ 	.byte	0x00, 0xf0, 0x11, 0x00


	//----- nvinfo : EIATTR_KPARAM_INFO
	.align		4
.L_51:
        /*0018*/ 	.byte	0x04, 0x17
        /*001a*/ 	.short	(.L_53 - .L_52)
.L_52:
        /*001c*/ 	.word	0x00000000
        /*0020*/ 	.short	0x0003
        /*0022*/ 	.short	0x0018
        /*0024*/ 	.byte	0x00, 0xf0, 0x11, 0x00


	//----- nvinfo : EIATTR_KPARAM_INFO
	.align		4
.L_53:
        /*0028*/ 	.byte	0x04, 0x17
        /*002a*/ 	.short	(.L_55 - .L_54)
.L_54:
        /*002c*/ 	.word	0x00000000
        /*0030*/ 	.short	0x0002
        /*0032*/ 	.short	0x0010
        /*0034*/ 	.byte	0x00, 0xf5, 0x21, 0x00


	//----- nvinfo : EIATTR_KPARAM_INFO
	.align		4
.L_55:
        /*0038*/ 	.byte	0x04, 0x17
        /*003a*/ 	.short	(.L_57 - .L_56)
.L_56:
        /*003c*/ 	.word	0x00000000
        /*0040*/ 	.short	0x0001
        /*0042*/ 	.short	0x0008
        /*0044*/ 	.byte	0x00, 0xf5, 0x21, 0x00


	//----- nvinfo : EIATTR_KPARAM_INFO
	.align		4
.L_57:
        /*0048*/ 	.byte	0x04, 0x17
        /*004a*/ 	.short	(.L_59 - .L_58)
.L_58:
        /*004c*/ 	.word	0x00000000
        /*0050*/ 	.short	0x0000
        /*0052*/ 	.short	0x0000
        /*0054*/ 	.byte	0x00, 0xf5, 0x21, 0x00


	//----- nvinfo : EIATTR_SPARSE_MMA_MASK
	.align		4
.L_59:
        /*0058*/ 	.byte	0x03, 0x50
        /*005a*/ 	.short	0x0000


	//----- nvinfo : EIATTR_MAXREG_COUNT
	.align		4
        /*005c*/ 	.byte	0x03, 0x1b
        /*005e*/ 	.short	0x00ff


	//----- nvinfo : EIATTR_MERCURY_ISA_VERSION
	.align		4
        /*0060*/ 	.byte	0x03, 0x5f
        /*0062*/ 	.short	0x0101


	//----- nvinfo : EIATTR_VRC_CTA_INIT_COUNT
	.align		4
        /*0064*/ 	.byte	0x02, 0x4a
	.zero		1
	.zero		1


	//----- nvinfo : EIATTR_EXIT_INSTR_OFFSETS
	.align		4
        /*0068*/ 	.byte	0x04, 0x1c
        /*006a*/ 	.short	(.L_61 - .L_60)


	//   ....[0]....
.L_60:
        /*006c*/ 	.word	0x00000330


	//   ....[1]....
        /*0070*/ 	.word	0x000003f0


	//----- nvinfo : EIATTR_CRS_STACK_SIZE
	.align		4
.L_61:
        /*0074*/ 	.byte	0x04, 0x1e
        /*0076*/ 	.short	(.L_63 - .L_62)
.L_62:
        /*0078*/ 	.word	0x00000000


	//----- nvinfo : EIATTR_CBANK_PARAM_SIZE
	.align		4
.L_63:
        /*007c*/ 	.byte	0x03, 0x19
        /*007e*/ 	.short	0x0020


	//----- nvinfo : EIATTR_PARAM_CBANK
	.align		4
        /*0080*/ 	.byte	0x04, 0x0a
        /*0082*/ 	.short	(.L_65 - .L_64)
	.align		4
.L_64:
        /*0084*/ 	.word	index@(.nv.constant0._Z30sumArraysOnDeviceOffsetUnroll4PfS_S_ii)
        /*0088*/ 	.short	0x0380
        /*008a*/ 	.short	0x0020


	//----- nvinfo : EIATTR_SW_WAR
	.align		4
.L_65:
        /*008c*/ 	.byte	0x04, 0x36
        /*008e*/ 	.short	(.L_67 - .L_66)
.L_66:
        /*0090*/ 	.word	0x00000008
.L_67:


//--------------------- .nv.info._Z30sumArraysOnDeviceOffsetUnroll2PfS_S_ii --------------------------
	.section	.nv.info._Z30sumArraysOnDeviceOffsetUnroll2PfS_S_ii,"",@"SHT_CUDA_INFO"
	.sectionflags	@""
	.align	4


	//----- nvinfo : EIATTR_CUDA_API_VERSION
	.align		4
        /*0000*/ 	.byte	0x04, 0x37
        /*0002*/ 	.short	(.L_69 - .L_68)
.L_68:
        /*0004*/ 	.word	0x00000082


	//----- nvinfo : EIATTR_KPARAM_INFO
	.align		4
.L_69:
        /*0008*/ 	.byte	0x04, 0x17
        /*000a*/ 	.short	(.L_71 - .L_70)
.L_70:
        /*000c*/ 	.word	0x00000000
        /*0010*/ 	.short	0x0004
        /*0012*/ 	.short	0x001c
        /*0014*/ 	.byte	0x00, 0xf0, 0x11, 0x00


	//----- nvinfo : EIATTR_KPARAM_INFO
	.align		4
.L_71:
        /*0018*/ 	.byte	0x04, 0x17
        /*001a*/ 	.short	(.L_73 - .L_72)
.L_72:
        /*001c*/ 	.word	0x00000000
        /*0020*/ 	.short	0x0003
        /*0022*/ 	.short	0x0018
        /*0024*/ 	.byte	0x00, 0xf0, 0x11, 0x00


	//----- nvinfo : EIATTR_KPARAM_INFO
	.align		4
.L_73:
        /*0028*/ 	.byte	0x04, 0x17
        /*002a*/ 	.short	(.L_75 - .L_74)
.L_74:
        /*002c*/ 	.word	0x00000000
        /*0030*/ 	.short	0x0002
        /*0032*/ 	.short	0x0010
        /*0034*/ 	.byte	0x00, 0xf5, 0x21, 0x00


	//----- nvinfo : EIATTR_KPARAM_INFO
	.align		4
.L_75:
        /*0038*/ 	.byte	0x04, 0x17
        /*003a*/ 	.short	(.L_77 - .L_76)
.L_76:
        /*003c*/ 	.word	0x00000000
        /*0040*/ 	.short	0x0001
        /*0042*/ 	.short	0x0008
        /*0044*/ 	.byte	0x00, 0xf5, 0x21, 0x00


	//----- nvinfo : EIATTR_KPARAM_INFO
	.align		4
.L_77:
        /*0048*/ 	.byte	0x04, 0x17
        /*004a*/ 	.short	(.L_79 - .L_78)
.L_78:
        /*004c*/ 	.word	0x00000000
        /*0050*/ 	.short	0x0000
        /*0052*/ 	.short	0x0000
        /*0054*/ 	.byte	0x00, 0xf5, 0x21, 0x00


	//----- nvinfo : EIATTR_SPARSE_MMA_MASK
	.align		4
.L_79:
        /*0058*/ 	.byte	0x03, 0x50
        /*005a*/ 	.short	0x0000


	//----- nvinfo : EIATTR_MAXREG_COUNT
	.align		4
        /*005c*/ 	.byte	0x03, 0x1b
        /*005e*/ 	.short	0x00ff


	//----- nvinfo : EIATTR_MERCURY_ISA_VERSION
	.align		4
        /*0060*/ 	.byte	0x03, 0x5f
        /*0062*/ 	.short	0x0101


	//----- nvinfo : EIATTR_VRC_CTA_INIT_COUNT
	.align		4
        /*0064*/ 	.byte	0x02, 0x4a
	.zero		1
	.zero		1


	//----- nvinfo : EIATTR_EXIT_INSTR_OFFSETS
	.align		4
        /*0068*/ 	.byte	0x04, 0x1c
        /*006a*/ 	.short	(.L_81 - .L_80)


	//   ....[0]....
.L_80:
        /*006c*/ 	.word	0x00000190


	//   ....[1]....
        /*0070*/ 	.word	0x00000250


	//----- nvinfo : EIATTR_CRS_STACK_SIZE
	.align		4
.L_81:
        /*0074*/ 	.byte	0x04, 0x1e
        /*0076*/ 	.short	(.L_83 - .L_82)
.L_82:
        /*0078*/ 	.word	0x00000000


	//----- nvinfo : EIATTR_CBANK_PARAM_SIZE
	.align		4
.L_83:
        /*007c*/ 	.byte	0x03, 0x19
        /*007e*/ 	.short	0x0020


	//----- nvinfo : EIATTR_PARAM_CBANK
	.align		4
        /*0080*/ 	.byte	0x04, 0x0a
        /*0082*/ 	.short	(.L_85 - .L_84)
	.align		4
.L_84:
        /*0084*/ 	.word	index@(.nv.constant0._Z30sumArraysOnDeviceOffsetUnroll2PfS_S_ii)
        /*0088*/ 	.short	0x0380
        /*008a*/ 	.short	0x0020


	//----- nvinfo : EIATTR_SW_WAR
	.align		4
.L_85:
        /*008c*/ 	.byte	0x04, 0x36
        /*008e*/ 	.short	(.L_87 - .L_86)
.L_86:
        /*0090*/ 	.word	0x00000008
.L_87:


//--------------------- .nv.info._Z23sumArraysOnDeviceOffsetPfS_S_ii --------------------------
	.section	.nv.info._Z23sumArraysOnDeviceOffsetPfS_S_ii,"",@"SHT_CUDA_INFO"
	.sectionflags	@""
	.align	4


	//----- nvinfo : EIATTR_CUDA_API_VERSION
	.align		4
        /*0000*/ 	.byte	0x04, 0x37
        /*0002*/ 	.short	(.L_89 - .L_88)
.L_88:
        /*0004*/ 	.word	0x00000082


	//----- nvinfo : EIATTR_KPARAM_INFO
	.align		4
.L_89:
        /*0008*/ 	.byte	0x04, 0x17
        /*000a*/ 	.short	(.L_91 - .L_90)
.L_90:
        /*000c*/ 	.word	0x00000000
        /*0010*/ 	.short	0x0004
        /*0012*/ 	.short	0x001c
        /*0014*/ 	.byte	0x00, 0xf0, 0x11, 0x00


	//----- nvinfo : EIATTR_KPARAM_INFO
	.align		4
.L_91:
        /*0018*/ 	.byte	0x04, 0x17
        /*001a*/ 	.short	(.L_93 - .L_92)
.L_92:
        /*001c*/ 	.word	0x00000000
        /*0020*/ 	.short	0x0003
        /*0022*/ 	.short	0x0018
        /*0024*/ 	.byte	0x00, 0xf0, 0x11, 0x00


	//----- nvinfo : EIATTR_KPARAM_INFO
	.align		4
.L_93:
        /*0028*/ 	.byte	0x04, 0x17
        /*002a*/ 	.short	(.L_95 - .L_94)
.L_94:
        /*002c*/ 	.word	0x00000000
        /*0030*/ 	.short	0x0002
        /*0032*/ 	.short	0x0010
        /*0034*/ 	.byte	0x00, 0xf5, 0x21, 0x00


	//----- nvinfo : EIATTR_KPARAM_INFO
	.align		4
.L_95:
        /*0038*/ 	.byte	0x04, 0x17
        /*003a*/ 	.short	(.L_97 - .L_96)
.L_96:
        /*003c*/ 	.word	0x00000000
        /*0040*/ 	.short	0x0001
        /*0042*/ 	.short	0x0008
        /*0044*/ 	.byte	0x00, 0xf5, 0x21, 0x00


	//----- nvinfo : EIATTR_KPARAM_INFO
	.align		4
.L_97:
        /*0048*/ 	.byte	0x04, 0x17
        /*004a*/ 	.short	(.L_99 - .L_98)
.L_98:
        /*004c*/ 	.word	0x00000000
        /*0050*/ 	.short	0x0000
        /*0052*/ 	.short	0x0000
        /*0054*/ 	.byte	0x00, 0xf5, 0x21, 0x00


	//----- nvinfo : EIATTR_SPARSE_MMA_MASK
	.align		4
.L_99:
        /*0058*/ 	.byte	0x03, 0x50
        /*005a*/ 	.short	0x0000


	//----- nvinfo : EIATTR_MAXREG_COUNT
	.align		4
        /*005c*/ 	.byte	0x03, 0x1b
        /*005e*/ 	.short	0x00ff


	//----- nvinfo : EIATTR_MERCURY_ISA_VERSION
	.align		4
        /*0060*/ 	.byte	0x03, 0x5f
        /*0062*/ 	.short	0x0101


	//----- nvinfo : EIATTR_VRC_CTA_INIT_COUNT
	.align		4
        /*0064*/ 	.byte	0x02, 0x4a
	.zero		1
	.zero		1


	//----- nvinfo : EIATTR_EXIT_INSTR_OFFSETS
	.align		4
        /*0068*/ 	.byte	0x04, 0x1c
        /*006a*/ 	.short	(.L_101 - .L_100)


	//   ....[0]....
.L_100:
        /*006c*/ 	.word	0x00000080


	//   ....[1]....
        /*0070*/ 	.word	0x00000140


	//----- nvinfo : EIATTR_CBANK_PARAM_SIZE
	.align		4
.L_101:
        /*0074*/ 	.byte	0x03, 0x19
        /*0076*/ 	.short	0x0020


	//----- nvinfo : EIATTR_PARAM_CBANK
	.align		4
        /*0078*/ 	.byte	0x04, 0x0a
        /*007a*/ 	.short	(.L_103 - .L_102)
	.align		4
.L_102:
        /*007c*/ 	.word	index@(.nv.constant0._Z23sumArraysOnDeviceOffsetPfS_S_ii)
        /*0080*/ 	.short	0x0380
        /*0082*/ 	.short	0x0020


	//----- nvinfo : EIATTR_SW_WAR
	.align		4
.L_103:
        /*0084*/ 	.byte	0x04, 0x36
        /*0086*/ 	.short	(.L_105 - .L_104)
.L_104:
        /*0088*/ 	.word	0x00000008
.L_105:


//--------------------- .nv.info._Z6warmupPfS_S_ii --------------------------
	.section	.nv.info._Z6warmupPfS_S_ii,"",@"SHT_CUDA_INFO"
	.sectionflags	@""
	.align	4


	//----- nvinfo : EIATTR_CUDA_API_VERSION
	.align		4
        /*0000*/ 	.byte	0x04, 0x37
        /*0002*/ 	.short	(.L_107 - .L_106)
.L_106:
        /*0004*/ 	.word	0x00000082


	//----- nvinfo : EIATTR_KPARAM_INFO
	.align		4
.L_107:
        /*0008*/ 	.byte	0x04, 0x17
        /*000a*/ 	.short	(.L_109 - .L_108)
.L_108:
        /*000c*/ 	.word	0x00000000
        /*0010*/ 	.short	0x0004
        /*0012*/ 	.short	0x001c
        /*0014*/ 	.byte	0x00, 0xf0, 0x11, 0x00


	//----- nvinfo : EIATTR_KPARAM_INFO
	.align		4
.L_109:
        /*0018*/ 	.byte	0x04, 0x17
        /*001a*/ 	.short	(.L_111 - .L_110)
.L_110:
        /*001c*/ 	.word	0x00000000
        /*0020*/ 	.short	0x0003
        /*0022*/ 	.short	0x0018
        /*0024*/ 	.byte	0x00, 0xf0, 0x11, 0x00


	//----- nvinfo : EIATTR_KPARAM_INFO
	.align		4
.L_111:
        /*0028*/ 	.byte	0x04, 0x17
        /*002a*/ 	.short	(.L_113 - .L_112)
.L_112:
        /*002c*/ 	.word	0x00000000
        /*0030*/ 	.short	0x0002
        /*0032*/ 	.short	0x0010
        /*0034*/ 	.byte	0x00, 0xf5, 0x21, 0x00


	//----- nvinfo : EIATTR_KPARAM_INFO
	.align		4
.L_113:
        /*0038*/ 	.byte	0x04, 0x17
        /*003a*/ 	.short	(.L_115 - .L_114)
.L_114:
        /*003c*/ 	.word	0x00000000
        /*0040*/ 	.short	0x0001
        /*0042*/ 	.short	0x0008
        /*0044*/ 	.byte	0x00, 0xf5, 0x21, 0x00


	//----- nvinfo : EIATTR_KPARAM_INFO
	.align		4
.L_115:
        /*0048*/ 	.byte	0x04, 0x17
        /*004a*/ 	.short	(.L_117 - .L_116)
.L_116:
        /*004c*/ 	.word	0x00000000
        /*0050*/ 	.short	0x0000
        /*0052*/ 	.short	0x0000
        /*0054*/ 	.byte	0x00, 0xf5, 0x21, 0x00


	//----- nvinfo : EIATTR_SPARSE_MMA_MASK
	.align		4
.L_117:
        /*0058*/ 	.byte	0x03, 0x50
        /*005a*/ 	.short	0x0000


	//----- nvinfo : EIATTR_MAXREG_COUNT
	.align		4
        /*005c*/ 	.byte	0x03, 0x1b
        /*005e*/ 	.short	0x00ff


	//----- nvinfo : EIATTR_MERCURY_ISA_VERSION
	.align		4
        /*0060*/ 	.byte	0x03, 0x5f
        /*0062*/ 	.short	0x0101


	//----- nvinfo : EIATTR_VRC_CTA_INIT_COUNT
	.align		4
        /*0064*/ 	.byte	0x02, 0x4a
	.zero		1
	.zero		1


	//----- nvinfo : EIATTR_EXIT_INSTR_OFFSETS
	.align		4
        /*0068*/ 	.byte	0x04, 0x1c
        /*006a*/ 	.short	(.L_119 - .L_118)


	//   ....[0]....
.L_118:
        /*006c*/ 	.word	0x00000080


	//   ....[1]....
        /*0070*/ 	.word	0x00000140


	//----- nvinfo : EIATTR_CBANK_PARAM_SIZE
	.align		4
.L_119:
        /*0074*/ 	.byte	0x03, 0x19
        /*0076*/ 	.short	0x0020


	//----- nvinfo : EIATTR_PARAM_CBANK
	.align		4
        /*0078*/ 	.byte	0x04, 0x0a
        /*007a*/ 	.short	(.L_121 - .L_120)
	.align		4
.L_120:
        /*007c*/ 	.word	index@(.nv.constant0._Z6warmupPfS_S_ii)
        /*0080*/ 	.short	0x0380
        /*0082*/ 	.short	0x0020


	//----- nvinfo : EIATTR_SW_WAR
	.align		4
.L_121:
        /*0084*/ 	.byte	0x04, 0x36
        /*0086*/ 	.short	(.L_123 - .L_122)
.L_122:
        /*0088*/ 	.word	0x00000008
.L_123:


//--------------------- .nv.callgraph             --------------------------
	.section	.nv.callgraph,"",@"SHT_CUDA_CALLGRAPH"
	.align	4
	.sectionentsize	8
	.align		4
        /*0000*/ 	.word	0x00000000
	.align		4
        /*0004*/ 	.word	0xffffffff
	.align		4
        /*0008*/ 	.word	0x00000000
	.align		4
        /*000c*/ 	.word	0xfffffffe
	.align		4
        /*0010*/ 	.word	0x00000000
	.align		4
        /*0014*/ 	.word	0xfffffffd
	.align		4
        /*0018*/ 	.word	0x00000000
	.align		4
        /*001c*/ 	.word	0xfffffffc


//--------------------- .text._Z22sumArraysReadonlyCachePKfS0_Pfii --------------------------
	.section	.text._Z22sumArraysReadonlyCachePKfS0_Pfii,"ax",@progbits
	.align	128
        .global         _Z22sumArraysReadonlyCachePKfS0_Pfii
        .type           _Z22sumArraysReadonlyCachePKfS0_Pfii,@function
        .size           _Z22sumArraysReadonlyCachePKfS0_Pfii,(.L_x_9 - _Z22sumArraysReadonlyCachePKfS0_Pfii)
        .other          _Z22sumArraysReadonlyCachePKfS0_Pfii,@"STO_CUDA_ENTRY STV_DEFAULT"
_Z22sumArraysReadonlyCachePKfS0_Pfii:
.text._Z22sumArraysReadonlyCachePKfS0_Pfii:
[----:B------:R-:W-:Y:S01]  /*0000*/  LDC R1, c[0x0][0x37c] ;  /* 0x0000df00ff017b82 */ /* 0x000fe20000000800 */
[----:B------:R-:W0:Y:S07]  /*0010*/  S2R R0, SR_TID.X ;  /* 0x0000000000007919 */ /* 0x000e2e0000002100 */
[----:B------:R-:W0:Y:S01]  /*0020*/  S2UR UR4, SR_CTAID.X ;  /* 0x00000000000479c3 */ /* 0x000e220000002500 */
[----:B------:R-:W1:Y:S07]  /*0030*/  LDCU.64 UR6, c[0x0][0x398] ;  /* 0x00007300ff0677ac */ /* 0x000e6e0008000a00 */
[----:B------:R-:W0:Y:S02]  /*0040*/  LDC R9, c[0x0][0x360] ;  /* 0x0000d800ff097b82 */ /* 0x000e240000000800 */
[----:B0-----:R-:W-:-:S05]  /*0050*/  IMAD R9, R9, UR4, R0 ;  /* 0x0000000409097c24 */ /* 0x001fca000f8e0200 */
[----:B-1----:R-:W-:-:S04]  /*0060*/  IADD3 R7, PT, PT, R9, UR7, RZ ;  /* 0x0000000709077c10 */ /* 0x002fc8000fffe0ff */
[----:B------:R-:W-:-:S13]  /*0070*/  ISETP.GE.AND P0, PT, R7, UR6, PT ;  /* 0x0000000607007c0c */ /* 0x000fda000bf06270 */
[----:B------:R-:W-:Y:S05]  /*0080*/  @P0 EXIT ;  /* 0x000000000000094d */ /* 0x000fea0003800000 */
[----:B------:R-:W0:Y:S01]  /*0090*/  LDC.64 R2, c[0x0][0x380] ;  /* 0x0000e000ff027b82 */ /* 0x000e220000000a00 */
[----:B------:R-:W1:Y:S07]  /*00a0*/  LDCU.64 UR4, c[0x0][0x358] ;  /* 0x00006b00ff0477ac */ /* 0x000e6e0008000a00 */
[----:B------:R-:W2:Y:S01]  /*00b0*/  LDC.64 R4, c[0x0][0x388] ;  /* 0x0000e200ff047b82 */ /* 0x000ea20000000a00 */
[----:B0-----:R-:W-:-:S06]  /*00c0*/  IMAD.WIDE R2, R7, 0x4, R2 ;  /* 0x0000000407027825 */ /* 0x001fcc00078e0202 */
[----:B-1----:R-:W3:Y:S01]  /*00d0*/  LDG.E.CONSTANT R2, desc[UR4][R2.64] ;  /* 0x0000000402027981 */ /* 0x002ee2000c1e9900 */
[----:B--2---:R-:W-:Y:S02]  /*00e0*/  IMAD.WIDE R4, R7, 0x4, R4 ;  /* 0x0000000407047825 */ /* 0x004fe400078e0204 */
[----:B------:R-:W0:Y:S04]  /*00f0*/  LDC.64 R6, c[0x0][0x390] ;  /* 0x0000e400ff067b82 */ /* 0x000e280000000a00 */
[----:B------:R-:W3:Y:S01]  /*0100*/  LDG.E.CONSTANT R5, desc[UR4][R4.64] ;  /* 0x0000000404057981 */ /* 0x000ee2000c1e9900 */
[----:B0-----:R-:W-:-:S04]  /*0110*/  IMAD.WIDE R6, R9, 0x4, R6 ;  /* 0x0000000409067825 */ /* 0x001fc800078e0206 */
[----:B---3--:R-:W-:-:S05]  /*0120*/  FADD R9, R2, R5 ;  /* 0x0000000502097221 */ /* 0x008fca0000000000 */
[----:B------:R-:W-:Y:S01]  /*0130*/  STG.E desc[UR4][R6.64], R9 ;  /* 0x0000000906007986 */ /* 0x000fe2000c101904 */
[----:B------:R-:W-:Y:S05]  /*0140*/  EXIT ;  /* 0x000000000000794d */ /* 0x000fea0003800000 */
.L_x_0:
[----:B------:R-:W-:-:S00]  /*0150*/  BRA `(.L_x_0) ;  /* 0xfffffffc00fc7947 */ /* 0x000fc0000383ffff */
[----:B------:R-:W-:-:S00]  /*0160*/  NOP ;  /* 0x0000000000007918 */ /* 0x000fc00000000000 */
        /* <DEDUP_REMOVED lines=9> */
.L_x_9:


//--------------------- .text._Z30sumArraysOnDeviceOffsetUnroll4PfS_S_ii --------------------------
	.section	.text._Z30sumArraysOnDeviceOffsetUnroll4PfS_S_ii,"ax",@progbits
	.align	128
        .global         _Z30sumArraysOnDeviceOffsetUnroll4PfS_S_ii
        .type           _Z30sumArraysOnDeviceOffsetUnroll4PfS_S_ii,@function
        .size           _Z30sumArraysOnDeviceOffsetUnroll4PfS_S_ii,(.L_x_10 - _Z30sumArraysOnDeviceOffsetUnroll4PfS_S_ii)
        .other          _Z30sumArraysOnDeviceOffsetUnroll4PfS_S_ii,@"STO_CUDA_ENTRY STV_DEFAULT"
_Z30sumArraysOnDeviceOffsetUnroll4PfS_S_ii:
.text._Z30sumArraysOnDeviceOffsetUnroll4PfS_S_ii:
[----:B------:R-:W-:Y:S01]  /*0000*/  LDC R1, c[0x0][0x37c] ;  /* 0x0000df00ff017b82 */ /* 0x000fe20000000800 */
[----:B------:R-:W0:Y:S07]  /*0010*/  S2R R2, SR_TID.X ;  /* 0x0000000000027919 */ /* 0x000e2e0000002100 */
[----:B------:R-:W1:Y:S01]  /*0020*/  S2UR UR4, SR_CTAID.X ;  /* 0x00000000000479c3 */ /* 0x000e620000002500 */
[----:B------:R-:W2:Y:S07]  /*0030*/  LDCU.64 UR6, c[0x0][0x398] ;  /* 0x00007300ff0677ac */ /* 0x000eae0008000a00 */
[----:B------:R-:W1:Y:S08]  /*0040*/  LDC R0, c[0x0][0x360] ;  /* 0x0000d800ff007b82 */ /* 0x000e700000000800 */
[----:B------:R-:W3:Y:S08]  /*0050*/  LDC.64 R4, c[0x0][0x380] ;  /* 0x0000e000ff047b82 */ /* 0x000ef00000000a00 */
[----:B------:R-:W4:Y:S01]  /*0060*/  LDC.64 R6, c[0x0][0x388] ;  /* 0x0000e200ff067b82 */ /* 0x000f220000000a00 */
[----:B-1----:R-:W-:Y:S01]  /*0070*/  IMAD R3, R0, UR4, RZ ;  /* 0x0000000400037c24 */ /* 0x002fe2000f8e02ff */
[----:B------:R-:W1:Y:S06]  /*0080*/  LDCU.64 UR4, c[0x0][0x358] ;  /* 0x00006b00ff0477ac */ /* 0x000e6c0008000a00 */
[----:B------:R-:W5:Y:S01]  /*0090*/  LDC.64 R10, c[0x0][0x380] ;  /* 0x0000e000ff0a7b82 */ /* 0x000f620000000a00 */
[----:B0-----:R-:W-:-:S04]  /*00a0*/  LEA R3, R3, R2, 0x2 ;  /* 0x0000000203037211 */ /* 0x001fc800078e10ff */
[----:B--2---:R-:W-:-:S03]  /*00b0*/  IADD3 R15, PT, PT, R3, UR7, RZ ;  /* 0x00000007030f7c10 */ /* 0x004fc6000fffe0ff */
[----:B------:R-:W0:Y:S01]  /*00c0*/  LDC.64 R12, c[0x0][0x388] ;  /* 0x0000e200ff0c7b82 */ /* 0x000e220000000a00 */
[----:B------:R-:W-:-:S13]  /*00d0*/  ISETP.GE.AND P1, PT, R15, UR6, PT ;  /* 0x000000060f007c0c */ /* 0x000fda000bf26270 */
[C---:B---3--:R-:W-:Y:S01]  /*00e0*/  @!P1 IMAD.WIDE R4, R15.reuse, 0x4, R4 ;  /* 0x000000040f049825 */ /* 0x048fe200078e0204 */
[----:B------:R-:W2:Y:S03]  /*00f0*/  @!P1 LDC.64 R8, c[0x0][0x390] ;  /* 0x0000e400ff089b82 */ /* 0x000ea60000000a00 */
[C---:B----4-:R-:W-:Y:S02]  /*0100*/  @!P1 IMAD.WIDE R6, R15.reuse, 0x4, R6 ;  /* 0x000000040f069825 */ /* 0x050fe400078e0206 */
[----:B-1----:R-:W3:Y:S04]  /*0110*/  @!P1 LDG.E R4, desc[UR4][R4.64] ;  /* 0x0000000404049981 */ /* 0x002ee8000c1e1900 */
[----:B------:R-:W3:Y:S01]  /*0120*/  @!P1 LDG.E R7, desc[UR4][R6.64] ;  /* 0x0000000406079981 */ /* 0x000ee2000c1e1900 */
[----:B------:R-:W-:-:S04]  /*0130*/  IADD3 R17, PT, PT, R15, R0, RZ ;  /* 0x000000000f117210 */ /* 0x000fc80007ffe0ff */
[----:B------:R-:W-:Y:S01]  /*0140*/  ISETP.GE.U32.AND P0, PT, R17, UR6, PT ;  /* 0x0000000611007c0c */ /* 0x000fe2000bf06070 */
[----:B--2---:R-:W-:-:S12]  /*0150*/  @!P1 IMAD.WIDE R8, R3, 0x4, R8 ;  /* 0x0000000403089825 */ /* 0x004fd800078e0208 */
[----:B-----5:R-:W-:-:S04]  /*0160*/  @!P0 IMAD.WIDE.U32 R10, R17, 0x4, R10 ;  /* 0x00000004110a8825 */ /* 0x020fc800078e000a */
[----:B0-----:R-:W-:-:S04]  /*0170*/  @!P0 IMAD.WIDE.U32 R12, R17, 0x4, R12 ;  /* 0x00000004110c8825 */ /* 0x001fc800078e000c */
[----:B---3--:R-:W-:Y:S02]  /*0180*/  @!P1 FADD R15, R4, R7 ;  /* 0x00000007040f9221 */ /* 0x008fe40000000000 */
[----:B------:R-:W0:Y:S03]  /*0190*/  @!P0 LDC.64 R4, c[0x0][0x390] ;  /* 0x0000e400ff048b82 */ /* 0x000e260000000a00 */
[----:B------:R1:W-:Y:S04]  /*01a0*/  @!P1 STG.E desc[UR4][R8.64], R15 ;  /* 0x0000000f08009986 */ /* 0x0003e8000c101904 */
[----:B------:R-:W2:Y:S04]  /*01b0*/  @!P0 LDG.E R10, desc[UR4][R10.64] ;  /* 0x000000040a0a8981 */ /* 0x000ea8000c1e1900 */
[----:B------:R-:W2:Y:S01]  /*01c0*/  @!P0 LDG.E R13, desc[UR4][R12.64] ;  /* 0x000000040c0d8981 */ /* 0x000ea2000c1e1900 */
[-C--:B------:R-:W-:Y:S01]  /*01d0*/  IADD3 R19, PT, PT, R17, R0.reuse, RZ ;  /* 0x0000000011137210 */ /* 0x080fe20007ffe0ff */
[----:B------:R-:W-:Y:S01]  /*01e0*/  BSSY.RECONVERGENT B0, `(.L_x_1) ;  /* 0x0000014000007945 */ /* 0x000fe20003800200 */
[----:B------:R-:W-:-:S02]  /*01f0*/  @!P0 IADD3 R17, PT, PT, R3, R0, RZ ;  /* 0x0000000003118210 */ /* 0x000fc40007ffe0ff */
[C---:B------:R-:W-:Y:S02]  /*0200*/  ISETP.GE.U32.AND P1, PT, R19.reuse, UR6, PT ;  /* 0x0000000613007c0c */ /* 0x040fe4000bf26070 */
[----:B------:R-:W-:-:S04]  /*0210*/  IADD3 R2, PT, PT, R19, R0, RZ ;  /* 0x0000000013027210 */ /* 0x000fc80007ffe0ff */
[----:B------:R-:W-:Y:S01]  /*0220*/  ISETP.GE.U32.AND P2, PT, R2, UR6, PT ;  /* 0x0000000602007c0c */ /* 0x000fe2000bf46070 */
[----:B0-----:R-:W-:-:S04]  /*0230*/  @!P0 IMAD.WIDE.U32 R4, R17, 0x4, R4 ;  /* 0x0000000411048825 */ /* 0x001fc800078e0004 */
[----:B--2---:R-:W-:-:S05]  /*0240*/  @!P0 FADD R7, R10, R13 ;  /* 0x0000000d0a078221 */ /* 0x004fca0000000000 */
[----:B------:R1:W-:Y:S01]  /*0250*/  @!P0 STG.E desc[UR4][R4.64], R7 ;  /* 0x0000000704008986 */ /* 0x0003e2000c101904 */
[----:B------:R-:W-:Y:S05]  /*0260*/  @P1 BRA `(.L_x_2) ;  /* 0x00000000002c1947 */ /* 0x000fea0003800000 */
[----:B-1----:R-:W0:Y:S08]  /*0270*/  LDC.64 R4, c[0x0][0x380] ;  /* 0x0000e000ff047b82 */ /* 0x002e300000000a00 */
[----:B------:R-:W1:Y:S08]  /*0280*/  LDC.64 R6, c[0x0][0x388] ;  /* 0x0000e200ff067b82 */ /* 0x000e700000000a00 */
[----:B------:R-:W2:Y:S01]  /*0290*/  LDC.64 R8, c[0x0][0x390] ;  /* 0x0000e400ff087b82 */ /* 0x000ea20000000a00 */
[----:B0-----:R-:W-:-:S06]  /*02a0*/  IMAD.WIDE.U32 R4, R19, 0x4, R4 ;  /* 0x0000000413047825 */ /* 0x001fcc00078e0004 */
[----:B------:R-:W3:Y:S01]  /*02b0*/  LDG.E R4, desc[UR4][R4.64] ;  /* 0x0000000404047981 */ /* 0x000ee2000c1e1900 */
[----:B-1----:R-:W-:-:S06]  /*02c0*/  IMAD.WIDE.U32 R6, R19, 0x4, R6 ;  /* 0x0000000413067825 */ /* 0x002fcc00078e0006 */
[----:B------:R-:W3:Y:S01]  /*02d0*/  LDG.E R7, desc[UR4][R6.64] ;  /* 0x0000000406077981 */ /* 0x000ee2000c1e1900 */
[----:B------:R-:W-:-:S05]  /*02e0*/  LEA R11, R0, R3, 0x1 ;  /* 0x00000003000b7211 */ /* 0x000fca00078e08ff */
[----:B--2---:R-:W-:-:S04]  /*02f0*/  IMAD.WIDE.U32 R8, R11, 0x4, R8 ;  /* 0x000000040b087825 */ /* 0x004fc800078e0008 */
[----:B---3--:R-:W-:-:S05]  /*0300*/  FADD R11, R4, R7 ;  /* 0x00000007040b7221 */ /* 0x008fca0000000000 */
[----:B------:R0:W-:Y:S02]  /*0310*/  STG.E desc[UR4][R8.64], R11 ;  /* 0x0000000b08007986 */ /* 0x0001e4000c101904 */
.L_x_2:
[----:B------:R-:W-:Y:S05]  /*0320*/  BSYNC.RECONVERGENT B0 ;  /* 0x0000000000007941 */ /* 0x000fea0003800200 */
.L_x_1:
[----:B------:R-:W-:Y:S05]  /*0330*/  @P2 EXIT ;  /* 0x000000000000294d */ /* 0x000fea0003800000 */
[----:B-1----:R-:W1:Y:S08]  /*0340*/  LDC.64 R4, c[0x0][0x380] ;  /* 0x0000e000ff047b82 */ /* 0x002e700000000a00 */
[----:B------:R-:W2:Y:S08]  /*0350*/  LDC.64 R6, c[0x0][0x388] ;  /* 0x0000e200ff067b82 */ /* 0x000eb00000000a00 */
[----:B0-----:R-:W0:Y:S01]  /*0360*/  LDC.64 R8, c[0x0][0x390] ;  /* 0x0000e400ff087b82 */ /* 0x001e220000000a00 */
[----:B-1----:R-:W-:-:S06]  /*0370*/  IMAD.WIDE.U32 R4, R2, 0x4, R4 ;  /* 0x0000000402047825 */ /* 0x002fcc00078e0004 */
[----:B------:R-:W3:Y:S01]  /*0380*/  LDG.E R4, desc[UR4][R4.64] ;  /* 0x0000000404047981 */ /* 0x000ee2000c1e1900 */
[----:B--2---:R-:W-:-:S06]  /*0390*/  IMAD.WIDE.U32 R6, R2, 0x4, R6 ;  /* 0x0000000402067825 */ /* 0x004fcc00078e0006 */
[----:B------:R-:W3:Y:S01]  /*03a0*/  LDG.E R7, desc[UR4][R6.64] ;  /* 0x0000000406077981 */ /* 0x000ee2000c1e1900 */
[----:B------:R-:W-:-:S04]  /*03b0*/  IMAD R3, R0, 0x3, R3 ;  /* 0x0000000300037824 */ /* 0x000fc800078e0203 */
[----:B0-----:R-:W-:-:S04]  /*03c0*/  IMAD.WIDE.U32 R2, R3, 0x4, R8 ;  /* 0x0000000403027825 */ /* 0x001fc800078e0008 */
[----:B---3--:R-:W-:-:S05]  /*03d0*/  FADD R9, R4, R7 ;  /* 0x0000000704097221 */ /* 0x008fca0000000000 */
[----:B------:R-:W-:Y:S01]  /*03e0*/  STG.E desc[UR4][R2.64], R9 ;  /* 0x0000000902007986 */ /* 0x000fe2000c101904 */
[----:B------:R-:W-:Y:S05]  /*03f0*/  EXIT ;  /* 0x000000000000794d */ /* 0x000fea0003800000 */
.L_x_3:
        /* <DEDUP_REMOVED lines=16> */
.L_x_10:


//--------------------- .text._Z30sumArraysOnDeviceOffsetUnroll2PfS_S_ii --------------------------
	.section	.text._Z30sumArraysOnDeviceOffsetUnroll2PfS_S_ii,"ax",@progbits
	.align	128
        .global         _Z30sumArraysOnDeviceOffsetUnroll2PfS_S_ii
        .type           _Z30sumArraysOnDeviceOffsetUnroll2PfS_S_ii,@function
        .size           _Z30sumArraysOnDeviceOffsetUnroll2PfS_S_ii,(.L_x_11 - _Z30sumArraysOnDeviceOffsetUnroll2PfS_S_ii)
        .other          _Z30sumArraysOnDeviceOffsetUnroll2PfS_S_ii,@"STO_CUDA_ENTRY STV_DEFAULT"
_Z30sumArraysOnDeviceOffsetUnroll2PfS_S_ii:
.text._Z30sumArraysOnDeviceOffsetUnroll2PfS_S_ii:
[----:B------:R-:W-:Y:S01]  /*0000*/  LDC R1, c[0x0][0x37c] ;  /* 0x0000df00ff017b82 */ /* 0x000fe20000000800 */
[----:B------:R-:W0:Y:S07]  /*0010*/  S2R R2, SR_TID.X ;  /* 0x0000000000027919 */ /* 0x000e2e0000002100 */
[----:B------:R-:W1:Y:S01]  /*0020*/  S2UR UR4, SR_CTAID.X ;  /* 0x00000000000479c3 */ /* 0x000e620000002500 */
[----:B------:R-:W2:Y:S01]  /*0030*/  LDCU.64 UR6, c[0x0][0x398] ;  /* 0x00007300ff0677ac */ /* 0x000ea20008000a00 */
[----:B------:R-:W-:Y:S06]  /*0040*/  BSSY.RECONVERGENT B0, `(.L_x_4) ;  /* 0x0000014000007945 */ /* 0x000fec0003800200 */
[----:B------:R-:W1:Y:S02]  /*0050*/  LDC R0, c[0x0][0x360] ;  /* 0x0000d800ff007b82 */ /* 0x000e640000000800 */
[----:B-1----:R-:W-:Y:S01]  /*0060*/  IMAD R3, R0, UR4, RZ ;  /* 0x0000000400037c24 */ /* 0x002fe2000f8e02ff */
[----:B------:R-:W1:Y:S04]  /*0070*/  LDCU.64 UR4, c[0x0][0x358] ;  /* 0x00006b00ff0477ac */ /* 0x000e680008000a00 */
[----:B0-----:R-:W-:-:S04]  /*0080*/  LEA R3, R3, R2, 0x1 ;  /* 0x0000000203037211 */ /* 0x001fc800078e08ff */
[----:B--2---:R-:W-:-:S04]  /*0090*/  IADD3 R9, PT, PT, R3, UR7, RZ ;  /* 0x0000000703097c10 */ /* 0x004fc8000fffe0ff */
[C---:B------:R-:W-:Y:S02]  /*00a0*/  ISETP.GE.AND P0, PT, R9.reuse, UR6, PT ;  /* 0x0000000609007c0c */ /* 0x040fe4000bf06270 */
[----:B------:R-:W-:-:S04]  /*00b0*/  IADD3 R13, PT, PT, R9, R0, RZ ;  /* 0x00000000090d7210 */ /* 0x000fc80007ffe0ff */
[----:B------:R-:W-:-:S07]  /*00c0*/  ISETP.GE.U32.AND P1, PT, R13, UR6, PT ;  /* 0x000000060d007c0c */ /* 0x000fce000bf26070 */
[----:B-1----:R-:W-:Y:S06]  /*00d0*/  @P0 BRA `(.L_x_5) ;  /* 0x0000000000280947 */ /* 0x002fec0003800000 */
[----:B------:R-:W0:Y:S08]  /*00e0*/  LDC.64 R4, c[0x0][0x380] ;  /* 0x0000e000ff047b82 */ /* 0x000e300000000a00 */
[----:B------:R-:W1:Y:S01]  /*00f0*/  LDC.64 R6, c[0x0][0x388] ;  /* 0x0000e200ff067b82 */ /* 0x000e620000000a00 */
[----:B0-----:R-:W-:-:S06]  /*0100*/  IMAD.WIDE R4, R9, 0x4, R4 ;  /* 0x0000000409047825 */ /* 0x001fcc00078e0204 */
[----:B------:R-:W2:Y:S01]  /*0110*/  LDG.E R4, desc[UR4][R4.64] ;  /* 0x0000000404047981 */ /* 0x000ea2000c1e1900 */
[----:B-1----:R-:W-:Y:S02]  /*0120*/  IMAD.WIDE R6, R9, 0x4, R6 ;  /* 0x0000000409067825 */ /* 0x002fe400078e0206 */
[----:B------:R-:W0:Y:S04]  /*0130*/  LDC.64 R8, c[0x0][0x390] ;  /* 0x0000e400ff087b82 */ /* 0x000e280000000a00 */
[----:B------:R-:W2:Y:S01]  /*0140*/  LDG.E R7, desc[UR4][R6.64] ;  /* 0x0000000406077981 */ /* 0x000ea2000c1e1900 */
[----:B0-----:R-:W-:-:S04]  /*0150*/  IMAD.WIDE R8, R3, 0x4, R8 ;  /* 0x0000000403087825 */ /* 0x001fc800078e0208 */
[----:B--2---:R-:W-:-:S05]  /*0160*/  FADD R11, R4, R7 ;  /* 0x00000007040b7221 */ /* 0x004fca0000000000 */
[----:B------:R0:W-:Y:S02]  /*0170*/  STG.E desc[UR4][R8.64], R11 ;  /* 0x0000000b08007986 */ /* 0x0001e4000c101904 */
.L_x_5:
[----:B------:R-:W-:Y:S05]  /*0180*/  BSYNC.RECONVERGENT B0 ;  /* 0x0000000000007941 */ /* 0x000fea0003800200 */
.L_x_4:
[----:B------:R-:W-:Y:S05]  /*0190*/  @P1 EXIT ;  /* 0x000000000000194d */ /* 0x000fea0003800000 */
[----:B------:R-:W1:Y:S08]  /*01a0*/  LDC.64 R4, c[0x0][0x380] ;  /* 0x0000e000ff047b82 */ /* 0x000e700000000a00 */
[----:B------:R-:W2:Y:S08]  /*01b0*/  LDC.64 R6, c[0x0][0x388] ;  /* 0x0000e200ff067b82 */ /* 0x000eb00000000a00 */
[----:B0-----:R-:W0:Y:S01]  /*01c0*/  LDC.64 R8, c[0x0][0x390] ;  /* 0x0000e400ff087b82 */ /* 0x001e220000000a00 */
[----:B-1----:R-:W-:-:S06]  /*01d0*/  IMAD.WIDE.U32 R4, R13, 0x4, R4 ;  /* 0x000000040d047825 */ /* 0x002fcc00078e0004 */
[----:B------:R-:W3:Y:S01]  /*01e0*/  LDG.E R4, desc[UR4][R4.64] ;  /* 0x0000000404047981 */ /* 0x000ee2000c1e1900 */
[----:B--2---:R-:W-:-:S06]  /*01f0*/  IMAD.WIDE.U32 R6, R13, 0x4, R6 ;  /* 0x000000040d067825 */ /* 0x004fcc00078e0006 */
[----:B------:R-:W3:Y:S01]  /*0200*/  LDG.E R7, desc[UR4][R6.64] ;  /* 0x0000000406077981 */ /* 0x000ee2000c1e1900 */
[----:B------:R-:W-:-:S05]  /*0210*/  IADD3 R3, PT, PT, R3, R0, RZ ;  /* 0x0000000003037210 */ /* 0x000fca0007ffe0ff */
[----:B0-----:R-:W-:-:S04]  /*0220*/  IMAD.WIDE.U32 R2, R3, 0x4, R8 ;  /* 0x0000000403027825 */ /* 0x001fc800078e0008 */
[----:B---3--:R-:W-:-:S05]  /*0230*/  FADD R9, R4, R7 ;  /* 0x0000000704097221 */ /* 0x008fca0000000000 */
[----:B------:R-:W-:Y:S01]  /*0240*/  STG.E desc[UR4][R2.64], R9 ;  /* 0x0000000902007986 */ /* 0x000fe2000c101904 */
[----:B------:R-:W-:Y:S05]  /*0250*/  EXIT ;  /* 0x000000000000794d */ /* 0x000fea0003800000 */
.L_x_6:
        /* <DEDUP_REMOVED lines=10> */
.L_x_11:


//--------------------- .text._Z23sumArraysOnDeviceOffsetPfS_S_ii --------------------------
	.section	.text._Z23sumArraysOnDeviceOffsetPfS_S_ii,"ax",@progbits
	.align	128
        .global         _Z23sumArraysOnDeviceOffsetPfS_S_ii
        .type           _Z23sumArraysOnDeviceOffsetPfS_S_ii,@function
        .size           _Z23sumArraysOnDeviceOffsetPfS_S_ii,(.L_x_12 - _Z23sumArraysOnDeviceOffsetPfS_S_ii)
        .other          _Z23sumArraysOnDeviceOffsetPfS_S_ii,@"STO_CUDA_ENTRY STV_DEFAULT"
_Z23sumArraysOnDeviceOffsetPfS_S_ii:
.text._Z23sumArraysOnDeviceOffsetPfS_S_ii:
        /* <DEDUP_REMOVED lines=13> */
[----:B-1----:R-:W3:Y:S01]  /*00d0*/  LDG.E R2, desc[UR4][R2.64] ;  /* 0x0000000402027981 */ /* 0x002ee2000c1e1900 */
[----:B--2---:R-:W-:Y:S02]  /*00e0*/  IMAD.WIDE R4, R7, 0x4, R4 ;  /* 0x0000000407047825 */ /* 0x004fe400078e0204 */
[----:B------:R-:W0:Y:S04]  /*00f0*/  LDC.64 R6, c[0x0][0x390] ;  /* 0x0000e400ff067b82 */ /* 0x000e280000000a00 */
[----:B------:R-:W3:Y:S01]  /*0100*/  LDG.E R5, desc[UR4][R4.64] ;  /* 0x0000000404057981 */ /* 0x000ee2000c1e1900 */
[----:B0-----:R-:W-:-:S04]  /*0110*/  IMAD.WIDE R6, R9, 0x4, R6 ;  /* 0x0000000409067825 */ /* 0x001fc800078e0206 */
[----:B---3--:R-:W-:-:S05]  /*0120*/  FADD R9, R2, R5 ;  /* 0x0000000502097221 */ /* 0x008fca0000000000 */
[----:B------:R-:W-:Y:S01]  /*0130*/  STG.E desc[UR4][R6.64], R9 ;  /* 0x0000000906007986 */ /* 0x000fe2000c101904 */
[----:B------:R-:W-:Y:S05]  /*0140*/  EXIT ;  /* 0x000000000000794d */ /* 0x000fea0003800000 */
.L_x_7:
        /* <DEDUP_REMOVED lines=11> */
.L_x_12:


//--------------------- .text._Z6warmupPfS_S_ii   --------------------------
	.section	.text._Z6warmupPfS_S_ii,"ax",@progbits
	.align	128
        .global         _Z6warmupPfS_S_ii
        .type           _Z6warmupPfS_S_ii,@function
        .size           _Z6warmupPfS_S_ii,(.L_x_13 - _Z6warmupPfS_S_ii)
        .other          _Z6warmupPfS_S_ii,@"STO_CUDA_ENTRY STV_DEFAULT"
_Z6warmupPfS_S_ii:
.text._Z6warmupPfS_S_ii:
        /* <DEDUP_REMOVED lines=21> */
.L_x_8:
        /* <DEDUP_REMOVED lines=11> */
.L_x_13:


//--------------------- .nv.shared.reserved.0     --------------------------
	.section	.nv.shared.reserved.0,"aw",@nobits
	.weak		__nv_reservedSMEM_offset_0_alias
	.size		__nv_reservedSMEM_offset_0_alias, 0, 64
	.other		__nv_reservedSMEM_offset_0_alias,@"STO_CUDA_RESERVED_SHARED STV_DEFAULT"
__nv_reservedSMEM_offset_0_alias:
	.zero		0
	.zero		64


//--------------------- .nv.constant0._Z22sumArraysReadonlyCachePKfS0_Pfii --------------------------
	.section	.nv.constant0._Z22sumArraysReadonlyCachePKfS0_Pfii,"a",@progbits
	.sectionflags	@""
	.align	4
.nv.constant0._Z22sumArraysReadonlyCachePKfS0_Pfii:
	.zero		928


//--------------------- .nv.constant0._Z30sumArraysOnDeviceOffsetUnroll4PfS_S_ii --------------------------
	.section	.nv.constant0._Z30sumArraysOnDeviceOffsetUnroll4PfS_S_ii,"a",@progbits
	.sectionflags	@""
	.align	4
.nv.constant0._Z30sumArraysOnDeviceOffsetUnroll4PfS_S_ii:
	.zero		928


//--------------------- .nv.constant0._Z30sumArraysOnDeviceOffsetUnroll2PfS_S_ii --------------------------
	.section	.nv.constant0._Z30sumArraysOnDeviceOffsetUnroll2PfS_S_ii,"a",@progbits
	.sectionflags	@""
	.align	4
.nv.constant0._Z30sumArraysOnDeviceOffsetUnroll2PfS_S_ii:
	.zero		928


//--------------------- .nv.constant0._Z23sumArraysOnDeviceOffsetPfS_S_ii --------------------------
	.section	.nv.constant0._Z23sumArraysOnDeviceOffsetPfS_S_ii,"a",@progbits
	.sectionflags	@""
	.align	4
.nv.constant0._Z23sumArraysOnDeviceOffsetPfS_S_ii:
	.zero		928


//--------------------- .nv.constant0._Z6warmupPfS_S_ii --------------------------
	.section	.nv.constant0._Z6warmupPfS_S_ii,"a",@progbits
	.sectionflags	@""
	.align	4
.nv.constant0._Z6warmupPfS_S_ii:
	.zero		928


//--------------------- SYMBOLS --------------------------

	.type		.nv.reservedSmem.offset0,@object
	.size		.nv.reservedSmem.offset0,0x4
